//
// Generated by NVIDIA NVVM Compiler
//
// Compiler Build ID: CL-36424714
// Cuda compilation tools, release 13.0, V13.0.88
// Based on NVVM 20.0.0
//

.version 9.0
.target sm_100
.address_size 64

	// .globl	_Z12computePixelPii

.visible .entry _Z12computePixelPii(
	.param .u64 .ptr .align 1 _Z12computePixelPii_param_0,
	.param .u32 _Z12computePixelPii_param_1
)
{
	.reg .pred 	%p<13>;
	.reg .b32 	%r<25>;
	.reg .b64 	%rd<5>;
	.reg .b64 	%fd<67>;

	ld.param.u64 	%rd1, [_Z12computePixelPii_param_0];
	ld.param.u32 	%r13, [_Z12computePixelPii_param_1];
	mov.u32 	%r14, %ctaid.y;
	mov.u32 	%r15, %ntid.y;
	mov.u32 	%r16, %tid.y;
	mad.lo.s32 	%r1, %r14, %r15, %r16;
	mov.u32 	%r17, %ctaid.x;
	mov.u32 	%r18, %ntid.x;
	mov.u32 	%r19, %tid.x;
	mad.lo.s32 	%r2, %r17, %r18, %r19;
	setp.gt.u32 	%p1, %r1, 11999;
	setp.gt.s32 	%p2, %r2, 35999;
	or.pred  	%p3, %p1, %p2;
	@%p3 bra 	$L__BB0_19;
	cvt.rn.f64.s32 	%fd36, %r2;
	fma.rn.f64 	%fd1, %fd36, 0d3F15D867C3ECE2A5, 0dC000000000000000;
	mad.lo.s32 	%r21, %r13, 12000, %r1;
	cvt.rn.f64.s32 	%fd37, %r21;
	fma.rn.f64 	%fd2, %fd37, 0d3F15D867C3ECE2A5, 0dBFF0000000000000;
	mov.f64 	%fd65, 0d0000000000000000;
	mov.b32 	%r3, 1;
	mov.f64 	%fd66, %fd65;
$L__BB0_2:
	mul.f64 	%fd38, %fd66, %fd66;
	mul.f64 	%fd39, %fd65, %fd65;
	sub.f64 	%fd40, %fd38, %fd39;
	add.f64 	%fd5, %fd1, %fd40;
	add.f64 	%fd41, %fd66, %fd66;
	fma.rn.f64 	%fd6, %fd41, %fd65, %fd2;
	mul.f64 	%fd7, %fd5, %fd5;
	mul.f64 	%fd8, %fd6, %fd6;
	add.f64 	%fd42, %fd8, %fd7;
	setp.ltu.f64 	%p4, %fd42, 0d4010000000000000;
	@%p4 bra 	$L__BB0_3;
	bra.uni 	$L__BB0_17;
$L__BB0_3:
	sub.f64 	%fd43, %fd7, %fd8;
	add.f64 	%fd9, %fd1, %fd43;
	add.f64 	%fd44, %fd5, %fd5;
	fma.rn.f64 	%fd10, %fd44, %fd6, %fd2;
	mul.f64 	%fd11, %fd9, %fd9;
	mul.f64 	%fd12, %fd10, %fd10;
	add.f64 	%fd45, %fd12, %fd11;
	setp.ge.f64 	%p5, %fd45, 0d4010000000000000;
	@%p5 bra 	$L__BB0_16;
	sub.f64 	%fd46, %fd11, %fd12;
	add.f64 	%fd13, %fd1, %fd46;
	add.f64 	%fd47, %fd9, %fd9;
	fma.rn.f64 	%fd14, %fd47, %fd10, %fd2;
	mul.f64 	%fd15, %fd13, %fd13;
	mul.f64 	%fd16, %fd14, %fd14;
	add.f64 	%fd48, %fd16, %fd15;
	setp.ge.f64 	%p6, %fd48, 0d4010000000000000;
	@%p6 bra 	$L__BB0_15;
	sub.f64 	%fd49, %fd15, %fd16;
	add.f64 	%fd17, %fd1, %fd49;
	add.f64 	%fd50, %fd13, %fd13;
	fma.rn.f64 	%fd18, %fd50, %fd14, %fd2;
	mul.f64 	%fd19, %fd17, %fd17;
	mul.f64 	%fd20, %fd18, %fd18;
	add.f64 	%fd51, %fd20, %fd19;
	setp.ge.f64 	%p7, %fd51, 0d4010000000000000;
	@%p7 bra 	$L__BB0_14;
	sub.f64 	%fd52, %fd19, %fd20;
	add.f64 	%fd21, %fd1, %fd52;
	add.f64 	%fd53, %fd17, %fd17;
	fma.rn.f64 	%fd22, %fd53, %fd18, %fd2;
	mul.f64 	%fd23, %fd21, %fd21;
	mul.f64 	%fd24, %fd22, %fd22;
	add.f64 	%fd54, %fd24, %fd23;
	setp.ge.f64 	%p8, %fd54, 0d4010000000000000;
	@%p8 bra 	$L__BB0_13;
	sub.f64 	%fd55, %fd23, %fd24;
	add.f64 	%fd25, %fd1, %fd55;
	add.f64 	%fd56, %fd21, %fd21;
	fma.rn.f64 	%fd26, %fd56, %fd22, %fd2;
	mul.f64 	%fd27, %fd25, %fd25;
	mul.f64 	%fd28, %fd26, %fd26;
	add.f64 	%fd57, %fd28, %fd27;
	setp.ge.f64 	%p9, %fd57, 0d4010000000000000;
	@%p9 bra 	$L__BB0_12;
	sub.f64 	%fd58, %fd27, %fd28;
	add.f64 	%fd29, %fd1, %fd58;
	add.f64 	%fd59, %fd25, %fd25;
	fma.rn.f64 	%fd30, %fd59, %fd26, %fd2;
	mul.f64 	%fd31, %fd29, %fd29;
	mul.f64 	%fd32, %fd30, %fd30;
	add.f64 	%fd60, %fd32, %fd31;
	setp.ge.f64 	%p10, %fd60, 0d4010000000000000;
	@%p10 bra 	$L__BB0_11;
	sub.f64 	%fd61, %fd31, %fd32;
	add.f64 	%fd66, %fd1, %fd61;
	add.f64 	%fd62, %fd29, %fd29;
	fma.rn.f64 	%fd65, %fd62, %fd30, %fd2;
	mul.f64 	%fd63, %fd66, %fd66;
	fma.rn.f64 	%fd64, %fd65, %fd65, %fd63;
	setp.ge.f64 	%p11, %fd64, 0d4010000000000000;
	@%p11 bra 	$L__BB0_10;
	bra.uni 	$L__BB0_18;
$L__BB0_10:
	add.s32 	%r3, %r3, 7;
	bra.uni 	$L__BB0_17;
$L__BB0_11:
	add.s32 	%r3, %r3, 6;
	bra.uni 	$L__BB0_17;
$L__BB0_12:
	add.s32 	%r3, %r3, 5;
	bra.uni 	$L__BB0_17;
$L__BB0_13:
	add.s32 	%r3, %r3, 4;
	bra.uni 	$L__BB0_17;
$L__BB0_14:
	add.s32 	%r3, %r3, 3;
	bra.uni 	$L__BB0_17;
$L__BB0_15:
	add.s32 	%r3, %r3, 2;
	bra.uni 	$L__BB0_17;
$L__BB0_16:
	add.s32 	%r3, %r3, 1;
$L__BB0_17:
	mad.lo.s32 	%r22, %r1, 36000, %r2;
	cvta.to.global.u64 	%rd2, %rd1;
	mul.wide.s32 	%rd3, %r22, 4;
	add.s64 	%rd4, %rd2, %rd3;
	st.global.u32 	[%rd4], %r3;
	bra.uni 	$L__BB0_19;
$L__BB0_18:
	add.s32 	%r3, %r3, 8;
	setp.ne.s32 	%p12, %r3, 2001;
	@%p12 bra 	$L__BB0_2;
$L__BB0_19:
	ret;

}


// ===== COMPILED SASS (sm_100) =====

	.target	sm_100

	.elftype	@"ET_EXEC"


//--------------------- .note.nv.tkinfo           --------------------------
	.section	.note.nv.tkinfo,"",@"SHT_NOTE"
	.sectionflags	@"SHF_NOTE_NV_TKINFO"
	.tkinfo
        /*0018*/ 	.word	0x00000002
        /*0030*/ 	.string	""
        /*0030*/ 	.string	"ptxas"
        /*0030*/ 	.string	"Cuda compilation tools, release 13.0, V13.0.88"
        /*0030*/ 	.string	"Build cuda_13.0.r13.0/compiler.36424714_0"
        /*0030*/ 	.string	"-arch sm_100 -m 64 "



//--------------------- .note.nv.cuinfo           --------------------------
	.section	.note.nv.cuinfo,"",@"SHT_NOTE"
	.sectionflags	@"SHF_NOTE_NV_CUINFO"
        /*0018*/ 	.short	0x0002
        /*001a*/ 	.short	0x0064
        /*001c*/ 	.short	0x0082
	.zero		2


//--------------------- .nv.info                  --------------------------
	.section	.nv.info,"",@"SHT_CUDA_INFO"
	.align	4


	//----- nvinfo : EIATTR_REGCOUNT
	.align		4
        /*0000*/ 	.byte	0x04, 0x2f
        /*0002*/ 	.short	(.L_1 - .L_0)
	.align		4
.L_0:
        /*0004*/ 	.word	index@(_Z12computePixelPii)
        /*0008*/ 	.word	0x00000014


	//----- nvinfo : EIATTR_FRAME_SIZE
	.align		4
.L_1:
        /*000c*/ 	.byte	0x04, 0x11
        /*000e*/ 	.short	(.L_3 - .L_2)
	.align		4
.L_2:
        /*0010*/ 	.word	index@(_Z12computePixelPii)
        /*0014*/ 	.word	0x00000000


	//----- nvinfo : EIATTR_MIN_STACK_SIZE
	.align		4
.L_3:
        /*0018*/ 	.byte	0x04, 0x12
        /*001a*/ 	.short	(.L_5 - .L_4)
	.align		4
.L_4:
        /*001c*/ 	.word	index@(_Z12computePixelPii)
        /*0020*/ 	.word	0x00000000
.L_5:


//--------------------- .nv.compat                --------------------------
	.section	.nv.compat,"",@"SHT_CUDA_COMPAT_INFO"
	.align	4
        /*0000*/ 	.byte	0x02, 0x09, 0x00, 0x00, 0x02, 0x02, 0x01, 0x00, 0x02, 0x05, 0x05, 0x00, 0x03, 0x07, 0x01, 0x01
        /*0010*/ 	.byte	0x02, 0x03, 0x00, 0x00, 0x02, 0x06, 0x01, 0x00, 0x04, 0x0b, 0x08, 0x00, 0x01, 0x00, 0x00, 0x00
        /*0020*/ 	.byte	0x00, 0x00, 0x00, 0x00


//--------------------- .nv.info._Z12computePixelPii --------------------------
	.section	.nv.info._Z12computePixelPii,"",@"SHT_CUDA_INFO"
	.sectionflags	@""
	.align	4


	//----- nvinfo : EIATTR_CUDA_API_VERSION
	.align		4
        /*0000*/ 	.byte	0x04, 0x37
        /*0002*/ 	.short	(.L_7 - .L_6)
.L_6:
        /*0004*/ 	.word	0x00000082


	//----- nvinfo : EIATTR_KPARAM_INFO
	.align		4
.L_7:
        /*0008*/ 	.byte	0x04, 0x17
        /*000a*/ 	.short	(.L_9 - .L_8)
.L_8:
        /*000c*/ 	.word	0x00000000
        /*0010*/ 	.short	0x0001
        /*0012*/ 	.short	0x0008
        /*0014*/ 	.byte	0x00, 0xf0, 0x11, 0x00


	//----- nvinfo : EIATTR_KPARAM_INFO
	.align		4
.L_9:
        /*0018*/ 	.byte	0x04, 0x17
        /*001a*/ 	.short	(.L_11 - .L_10)
.L_10:
        /*001c*/ 	.word	0x00000000
        /*0020*/ 	.short	0x0000
        /*0022*/ 	.short	0x0000
        /*0024*/ 	.byte	0x00, 0xf5, 0x21, 0x00


	//----- nvinfo : EIATTR_SPARSE_MMA_MASK
	.align		4
.L_11:
        /*0028*/ 	.byte	0x03, 0x50
        /*002a*/ 	.short	0x0000


	//----- nvinfo : EIATTR_MAXREG_COUNT
	.align		4
        /*002c*/ 	.byte	0x03, 0x1b
        /*002e*/ 	.short	0x00ff


	//----- nvinfo : EIATTR_MERCURY_ISA_VERSION
	.align		4
        /*0030*/ 	.byte	0x03, 0x5f
        /*0032*/ 	.short	0x0101


	//----- nvinfo : EIATTR_VRC_CTA_INIT_COUNT
	.align		4
        /*0034*/ 	.byte	0x02, 0x4a
	.zero		1
	.zero		1


	//----- nvinfo : EIATTR_EXIT_INSTR_OFFSETS
	.align		4
        /*0038*/ 	.byte	0x04, 0x1c
        /*003a*/ 	.short	(.L_13 - .L_12)


	//   ....[0]....
.L_12:
        /*003c*/ 	.word	0x000000b0


	//   ....[1]....
        /*0040*/ 	.word	0x00000640


	//   ....[2]....
        /*0044*/ 	.word	0x00000770


	//----- nvinfo : EIATTR_CRS_STACK_SIZE
	.align		4
.L_13:
        /*0048*/ 	.byte	0x04, 0x1e
        /*004a*/ 	.short	(.L_15 - .L_14)
.L_14:
        /*004c*/ 	.word	0x00000000


	//----- nvinfo : EIATTR_CBANK_PARAM_SIZE
	.align		4
.L_15:
        /*0050*/ 	.byte	0x03, 0x19
        /*0052*/ 	.short	0x000c


	//----- nvinfo : EIATTR_PARAM_CBANK
	.align		4
        /*0054*/ 	.byte	0x04, 0x0a
        /*0056*/ 	.short	(.L_17 - .L_16)
	.align		4
.L_16:
        /*0058*/ 	.word	index@(.nv.constant0._Z12computePixelPii)
        /*005c*/ 	.short	0x0380
        /*005e*/ 	.short	0x000c


	//----- nvinfo : EIATTR_SW_WAR
	.align		4
.L_17:
        /*0060*/ 	.byte	0x04, 0x36
        /*0062*/ 	.short	(.L_19 - .L_18)
.L_18:
        /*0064*/ 	.word	0x00000008
.L_19:


//--------------------- .nv.callgraph             --------------------------
	.section	.nv.callgraph,"",@"SHT_CUDA_CALLGRAPH"
	.align	4
	.sectionentsize	8
	.align		4
        /*0000*/ 	.word	0x00000000
	.align		4
        /*0004*/ 	.word	0xffffffff
	.align		4
        /*0008*/ 	.word	0x00000000
	.align		4
        /*000c*/ 	.word	0xfffffffe
	.align		4
        /*0010*/ 	.word	0x00000000
	.align		4
        /*0014*/ 	.word	0xfffffffd
	.align		4
        /*0018*/ 	.word	0x00000000
	.align		4
        /*001c*/ 	.word	0xfffffffc


//--------------------- .text._Z12computePixelPii --------------------------
	.section	.text._Z12computePixelPii,"ax",@progbits
	.align	128
        .global         _Z12computePixelPii
        .type           _Z12computePixelPii,@function
        .size           _Z12computePixelPii,(.L_x_11 - _Z12computePixelPii)
        .other          _Z12computePixelPii,@"STO_CUDA_ENTRY STV_DEFAULT"
_Z12computePixelPii:
.text._Z12computePixelPii:
[----:B------:R-:W-:Y:S01]  /*0000*/  LDC R1, c[0x0][0x37c] ;  /* 0x0000df00ff017b82 */ /* 0x000fe20000000800 */
[----:B------:R-:W0:Y:S07]  /*0010*/  S2R R3, SR_TID.X ;  /* 0x0000000000037919 */ /* 0x000e2e0000002100 */
[----:B------:R-:W1:Y:S01]  /*0020*/  LDC R5, c[0x0][0x364] ;  /* 0x0000d900ff057b82 */ /* 0x000e620000000800 */
[----:B------:R-:W1:Y:S07]  /*0030*/  S2R R2, SR_TID.Y ;  /* 0x0000000000027919 */ /* 0x000e6e0000002200 */
[----:B------:R-:W0:Y:S08]  /*0040*/  S2UR UR5, SR_CTAID.X ;  /* 0x00000000000579c3 */ /* 0x000e300000002500 */
[----:B------:R-:W0:Y:S08]  /*0050*/  LDC R0, c[0x0][0x360] ;  /* 0x0000d800ff007b82 */ /* 0x000e300000000800 */
[----:B------:R-:W1:Y:S01]  /*0060*/  S2UR UR4, SR_CTAID.Y ;  /* 0x00000000000479c3 */ /* 0x000e620000002600 */
[----:B0-----:R-:W-:-:S05]  /*0070*/  IMAD R0, R0, UR5, R3 ;  /* 0x0000000500007c24 */ /* 0x001fca000f8e0203 */
[----:B------:R-:W-:Y:S01]  /*0080*/  ISETP.GT.AND P0, PT, R0, 0x8c9f, PT ;  /* 0x00008c9f0000780c */ /* 0x000fe20003f04270 */
[----:B-1----:R-:W-:-:S05]  /*0090*/  IMAD R5, R5, UR4, R2 ;  /* 0x0000000405057c24 */ /* 0x002fca000f8e0202 */
[----:B------:R-:W-:-:S13]  /*00a0*/  ISETP.GT.U32.OR P0, PT, R5, 0x2edf, P0 ;  /* 0x00002edf0500780c */ /* 0x000fda0000704470 */
[----:B------:R-:W-:Y:S05]  /*00b0*/  @P0 EXIT ;  /* 0x000000000000094d */ /* 0x000fea0003800000 */
[----:B------:R-:W0:Y:S01]  /*00c0*/  LDC R12, c[0x0][0x388] ;  /* 0x0000e200ff0c7b82 */ /* 0x000e220000000800 */
[----:B------:R-:W1:Y:S01]  /*00d0*/  I2F.F64 R2, R0 ;  /* 0x0000000000027312 */ /* 0x000e620000201c00 */
[----:B------:R-:W-:Y:S01]  /*00e0*/  HFMA2 R8, -RZ, RZ, -3.9609375, -850.5 ;  /* 0xc3ece2a5ff087431 */ /* 0x000fe200000001ff */
[----:B------:R-:W-:Y:S01]  /*00f0*/  MOV R9, 0x3f15d867 ;  /* 0x3f15d86700097802 */ /* 0x000fe20000000f00 */
[----:B------:R-:W-:Y:S01]  /*0100*/  BSSY.RECONVERGENT B0, `(.L_x_0) ;  /* 0x0000062000007945 */ /* 0x000fe20003800200 */
[----:B------:R-:W-:Y:S01]  /*0110*/  IMAD.MOV.U32 R4, RZ, RZ, 0x1 ;  /* 0x00000001ff047424 */ /* 0x000fe200078e00ff */
[----:B------:R-:W-:Y:S01]  /*0120*/  CS2R R10, SRZ ;  /* 0x00000000000a7805 */ /* 0x000fe2000001ff00 */
[----:B------:R-:W2:Y:S02]  /*0130*/  LDCU.64 UR4, c[0x0][0x358] ;  /* 0x00006b00ff0477ac */ /* 0x000ea40008000a00 */
[----:B-1----:R-:W-:Y:S01]  /*0140*/  DFMA R2, R2, R8, -2 ;  /* 0xc00000000202742b */ /* 0x002fe20000000008 */
[----:B0-----:R-:W-:-:S04]  /*0150*/  IMAD R12, R12, 0x2ee0, R5 ;  /* 0x00002ee00c0c7824 */ /* 0x001fc800078e0205 */
[----:B------:R-:W0:Y:S02]  /*0160*/  I2F.F64 R6, R12 ;  /* 0x0000000c00067312 */ /* 0x000e240000201c00 */
[----:B0-----:R-:W-:Y:S01]  /*0170*/  DFMA R6, R6, R8, -1 ;  /* 0xbff000000606742b */ /* 0x001fe20000000008 */
[----:B--2---:R-:W-:-:S10]  /*0180*/  CS2R R8, SRZ ;  /* 0x0000000000087805 */ /* 0x004fd4000001ff00 */
.L_x_9:
[----:B------:R-:W-:Y:S02]  /*0190*/  DMUL R12, R8, R8 ;  /* 0x00000008080c7228 */ /* 0x000fe40000000000 */
[----:B------:R-:W-:-:S06]  /*01a0*/  DADD R14, R10, R10 ;  /* 0x000000000a0e7229 */ /* 0x000fcc000000000a */
[----:B------:R-:W-:Y:S02]  /*01b0*/  DFMA R12, R10, R10, -R12 ;  /* 0x0000000a0a0c722b */ /* 0x000fe4000000080c */
[----:B------:R-:W-:-:S06]  /*01c0*/  DFMA R14, R14, R8, R6 ;  /* 0x000000080e0e722b */ /* 0x000fcc0000000006 */
[----:B------:R-:W-:Y:S02]  /*01d0*/  DADD R12, R2, R12 ;  /* 0x00000000020c7229 */ /* 0x000fe4000000000c */
[----:B------:R-:W-:-:S06]  /*01e0*/  DMUL R10, R14, R14 ;  /* 0x0000000e0e0a7228 */ /* 0x000fcc0000000000 */
[----:B------:R-:W-:-:S08]  /*01f0*/  DMUL R8, R12, R12 ;  /* 0x0000000c0c087228 */ /* 0x000fd00000000000 */
[----:B------:R-:W-:-:S08]  /*0200*/  DADD R16, R8, R10 ;  /* 0x0000000008107229 */ /* 0x000fd0000000000a */
[----:B------:R-:W-:-:S14]  /*0210*/  DSETP.GE.AND P0, PT, R16, 4, PT ;  /* 0x401000001000742a */ /* 0x000fdc0003f06000 */
[----:B------:R-:W-:Y:S05]  /*0220*/  @P0 BRA `(.L_x_1) ;  /* 0x00000004003c0947 */ /* 0x000fea0003800000 */
[----:B------:R-:W-:Y:S02]  /*0230*/  DADD R8, R8, -R10 ;  /* 0x0000000008087229 */ /* 0x000fe4000000080a */
[----:B------:R-:W-:-:S06]  /*0240*/  DADD R10, R12, R12 ;  /* 0x000000000c0a7229 */ /* 0x000fcc000000000c */
[----:B------:R-:W-:Y:S02]  /*0250*/  DADD R12, R2, R8 ;  /* 0x00000000020c7229 */ /* 0x000fe40000000008 */
[----:B------:R-:W-:-:S06]  /*0260*/  DFMA R14, R14, R10, R6 ;  /* 0x0000000a0e0e722b */ /* 0x000fcc0000000006 */
[----:B------:R-:W-:Y:S02]  /*0270*/  DMUL R8, R12, R12 ;  /* 0x0000000c0c087228 */ /* 0x000fe40000000000 */
        /* <DEDUP_REMOVED lines=53> */
[----:B------:R-:W-:-:S08]  /*05d0*/  DMUL R12, R10, R10 ;  /* 0x0000000a0a0c7228 */ /* 0x000fd00000000000 */
[----:B------:R-:W-:-:S08]  /*05e0*/  DFMA R12, R8, R8, R12 ;  /* 0x00000008080c722b */ /* 0x000fd0000000000c */
[----:B------:R-:W-:-:S14]  /*05f0*/  DSETP.GE.AND P0, PT, R12, 4, PT ;  /* 0x401000000c00742a */ /* 0x000fdc0003f06000 */
[----:B------:R-:W-:Y:S05]  /*0600*/  @P0 BRA `(.L_x_8) ;  /* 0x0000000000100947 */ /* 0x000fea0003800000 */
[----:B------:R-:W-:-:S04]  /*0610*/  IADD3 R4, PT, PT, R4, 0x8, RZ ;  /* 0x0000000804047810 */ /* 0x000fc80007ffe0ff */
[----:B------:R-:W-:-:S13]  /*0620*/  ISETP.NE.AND P0, PT, R4, 0x7d1, PT ;  /* 0x000007d10400780c */ /* 0x000fda0003f05270 */
[----:B------:R-:W-:Y:S05]  /*0630*/  @P0 BRA `(.L_x_9) ;  /* 0xfffffff800d40947 */ /* 0x000fea000383ffff */
[----:B------:R-:W-:Y:S05]  /*0640*/  EXIT ;  /* 0x000000000000794d */ /* 0x000fea0003800000 */
.L_x_8:
[----:B------:R-:W-:Y:S01]  /*0650*/  VIADD R4, R4, 0x7 ;  /* 0x0000000704047836 */ /* 0x000fe20000000000 */
[----:B------:R-:W-:Y:S06]  /*0660*/  BRA `(.L_x_1) ;  /* 0x00000000002c7947 */ /* 0x000fec0003800000 */
.L_x_7:
[----:B------:R-:W-:Y:S01]  /*0670*/  IADD3 R4, PT, PT, R4, 0x6, RZ ;  /* 0x0000000604047810 */ /* 0x000fe20007ffe0ff */
[----:B------:R-:W-:Y:S06]  /*0680*/  BRA `(.L_x_1) ;  /* 0x0000000000247947 */ /* 0x000fec0003800000 */
.L_x_6:
[----:B------:R-:W-:Y:S01]  /*0690*/  VIADD R4, R4, 0x5 ;  /* 0x0000000504047836 */ /* 0x000fe20000000000 */
[----:B------:R-:W-:Y:S06]  /*06a0*/  BRA `(.L_x_1) ;  /* 0x00000000001c7947 */ /* 0x000fec0003800000 */
.L_x_5:
[----:B------:R-:W-:Y:S01]  /*06b0*/  IADD3 R4, PT, PT, R4, 0x4, RZ ;  /* 0x0000000404047810 */ /* 0x000fe20007ffe0ff */
[----:B------:R-:W-:Y:S06]  /*06c0*/  BRA `(.L_x_1) ;  /* 0x0000000000147947 */ /* 0x000fec0003800000 */
.L_x_4:
[----:B------:R-:W-:Y:S01]  /*06d0*/  VIADD R4, R4, 0x3 ;  /* 0x0000000304047836 */ /* 0x000fe20000000000 */
[----:B------:R-:W-:Y:S06]  /*06e0*/  BRA `(.L_x_1) ;  /* 0x00000000000c7947 */ /* 0x000fec0003800000 */
.L_x_3:
[----:B------:R-:W-:Y:S01]  /*06f0*/  IADD3 R4, PT, PT, R4, 0x2, RZ ;  /* 0x0000000204047810 */ /* 0x000fe20007ffe0ff */
[----:B------:R-:W-:Y:S06]  /*0700*/  BRA `(.L_x_1) ;  /* 0x0000000000047947 */ /* 0x000fec0003800000 */
.L_x_2:
[----:B------:R-:W-:-:S07]  /*0710*/  VIADD R4, R4, 0x1 ;  /* 0x0000000104047836 */ /* 0x000fce0000000000 */
.L_x_1:
[----:B------:R-:W-:Y:S05]  /*0720*/  BSYNC.RECONVERGENT B0 ;  /* 0x0000000000007941 */ /* 0x000fea0003800200 */
.L_x_0:
[----:B------:R-:W0:Y:S01]  /*0730*/  LDC.64 R2, c[0x0][0x380] ;  /* 0x0000e000ff027b82 */ /* 0x000e220000000a00 */
[----:B------:R-:W-:-:S04]  /*0740*/  IMAD R5, R5, 0x8ca0, R0 ;  /* 0x00008ca005057824 */ /* 0x000fc800078e0200 */
[----:B0-----:R-:W-:-:S05]  /*0750*/  IMAD.WIDE R2, R5, 0x4, R2 ;  /* 0x0000000405027825 */ /* 0x001fca00078e0202 */
[----:B------:R-:W-:Y:S01]  /*0760*/  STG.E desc[UR4][R2.64], R4 ;  /* 0x0000000402007986 */ /* 0x000fe2000c101904 */
[----:B------:R-:W-:Y:S05]  /*0770*/  EXIT ;  /* 0x000000000000794d */ /* 0x000fea0003800000 */
.L_x_10:
[----:B------:R-:W-:-:S00]  /*0780*/  BRA `(.L_x_10) ;  /* 0xfffffffc00fc7947 */ /* 0x000fc0000383ffff */
[----:B------:R-:W-:-:S00]  /*0790*/  NOP ;  /* 0x0000000000007918 */ /* 0x000fc00000000000 */
        /* <DEDUP_REMOVED lines=14> */
.L_x_11:


//--------------------- .nv.shared.reserved.0     --------------------------
	.section	.nv.shared.reserved.0,"aw",@nobits
	.weak		__nv_reservedSMEM_offset_0_alias
	.size		__nv_reservedSMEM_offset_0_alias, 0, 64
	.other		__nv_reservedSMEM_offset_0_alias,@"STO_CUDA_RESERVED_SHARED STV_DEFAULT"
__nv_reservedSMEM_offset_0_alias:
	.zero		0
	.zero		64


//--------------------- .nv.constant0._Z12computePixelPii --------------------------
	.section	.nv.constant0._Z12computePixelPii,"a",@progbits
	.sectionflags	@""
	.align	4
.nv.constant0._Z12computePixelPii:
	.zero		908


//--------------------- SYMBOLS --------------------------

	.type		.nv.reservedSmem.offset0,@object
	.size		.nv.reservedSmem.offset0,0x4
